//
// Generated by NVIDIA NVVM Compiler
//
// Compiler Build ID: CL-36424714
// Cuda compilation tools, release 13.0, V13.0.88
// Based on NVVM 20.0.0
//

.version 9.0
.target sm_100
.address_size 64

	// .globl	_Z12knn2d_kernelPK6float2iS1_iiP6PairIFi
.extern .shared .align 16 .b8 smem[];

.visible .entry _Z12knn2d_kernelPK6float2iS1_iiP6PairIFi(
	.param .u64 .ptr .align 1 _Z12knn2d_kernelPK6float2iS1_iiP6PairIFi_param_0,
	.param .u32 _Z12knn2d_kernelPK6float2iS1_iiP6PairIFi_param_1,
	.param .u64 .ptr .align 1 _Z12knn2d_kernelPK6float2iS1_iiP6PairIFi_param_2,
	.param .u32 _Z12knn2d_kernelPK6float2iS1_iiP6PairIFi_param_3,
	.param .u32 _Z12knn2d_kernelPK6float2iS1_iiP6PairIFi_param_4,
	.param .u64 .ptr .align 1 _Z12knn2d_kernelPK6float2iS1_iiP6PairIFi_param_5,
	.param .u32 _Z12knn2d_kernelPK6float2iS1_iiP6PairIFi_param_6
)
{
	.reg .pred 	%p<52>;
	.reg .b32 	%r<205>;
	.reg .b32 	%f<31>;
	.reg .b64 	%rd<25>;

	ld.param.u64 	%rd4, [_Z12knn2d_kernelPK6float2iS1_iiP6PairIFi_param_0];
	ld.param.u32 	%r79, [_Z12knn2d_kernelPK6float2iS1_iiP6PairIFi_param_1];
	ld.param.u64 	%rd5, [_Z12knn2d_kernelPK6float2iS1_iiP6PairIFi_param_2];
	ld.param.u32 	%r80, [_Z12knn2d_kernelPK6float2iS1_iiP6PairIFi_param_3];
	ld.param.u32 	%r81, [_Z12knn2d_kernelPK6float2iS1_iiP6PairIFi_param_4];
	ld.param.u64 	%rd6, [_Z12knn2d_kernelPK6float2iS1_iiP6PairIFi_param_5];
	ld.param.u32 	%r82, [_Z12knn2d_kernelPK6float2iS1_iiP6PairIFi_param_6];
	cvta.to.global.u64 	%rd1, %rd6;
	mov.u32 	%r1, %ntid.x;
	shr.u32 	%r2, %r1, 5;
	mov.u32 	%r3, %tid.x;
	and.b32  	%r4, %r3, 31;
	shr.u32 	%r5, %r3, 5;
	mov.u32 	%r83, %ctaid.x;
	mad.lo.s32 	%r6, %r2, %r83, %r5;
	setp.ge.s32 	%p1, %r6, %r79;
	mov.f32 	%f29, 0f00000000;
	mov.f32 	%f30, %f29;
	@%p1 bra 	$L__BB0_2;
	cvta.to.global.u64 	%rd7, %rd4;
	mul.wide.s32 	%rd8, %r6, 8;
	add.s64 	%rd9, %rd7, %rd8;
	ld.global.nc.v2.f32 	{%f30, %f29}, [%rd9];
$L__BB0_2:
	shl.b32 	%r85, %r82, 3;
	mov.u32 	%r86, smem;
	add.s32 	%r87, %r86, %r85;
	mul.lo.s32 	%r88, %r81, %r5;
	shl.b32 	%r89, %r88, 2;
	add.s32 	%r7, %r87, %r89;
	mul.lo.s32 	%r90, %r81, %r2;
	shl.b32 	%r91, %r90, 2;
	add.s32 	%r8, %r7, %r91;
	setp.lt.s32 	%p2, %r80, 1;
	mov.b32 	%r187, 0;
	@%p2 bra 	$L__BB0_30;
	cvta.to.global.u64 	%rd2, %rd5;
	mov.b32 	%r188, 2139095040;
	mov.b32 	%r171, 0;
	mov.u32 	%r187, %r171;
$L__BB0_4:
	sub.s32 	%r94, %r80, %r171;
	min.s32 	%r12, %r94, %r82;
	setp.ge.s32 	%p3, %r3, %r12;
	@%p3 bra 	$L__BB0_7;
	mov.u32 	%r174, %r3;
$L__BB0_6:
	shl.b32 	%r95, %r174, 3;
	mov.u32 	%r96, smem;
	add.s32 	%r97, %r96, %r95;
	add.s32 	%r98, %r174, %r171;
	mul.wide.s32 	%rd10, %r98, 8;
	add.s64 	%rd11, %rd2, %rd10;
	ld.global.nc.v2.f32 	{%f12, %f13}, [%rd11];
	st.shared.v2.f32 	[%r97], {%f12, %f13};
	add.s32 	%r174, %r174, %r1;
	setp.lt.s32 	%p4, %r174, %r12;
	@%p4 bra 	$L__BB0_6;
$L__BB0_7:
	setp.ge.s32 	%p5, %r6, %r79;
	bar.sync 	0;
	setp.ge.s32 	%p6, %r4, %r12;
	or.pred  	%p7, %p5, %p6;
	@%p7 bra 	$L__BB0_29;
	mov.u32 	%r175, %r4;
$L__BB0_9:
	shl.b32 	%r100, %r175, 3;
	mov.u32 	%r101, smem;
	add.s32 	%r102, %r101, %r100;
	ld.shared.v2.f32 	{%f14, %f15}, [%r102];
	sub.f32 	%f16, %f14, %f30;
	sub.f32 	%f17, %f15, %f29;
	mul.f32 	%f18, %f17, %f17;
	fma.rn.f32 	%f19, %f16, %f16, %f18;
	// begin inline asm
	activemask.b32 %r99;
	// end inline asm
	shfl.sync.idx.b32	%r103|%p8, %r188, 0, 31, %r99;
	mov.b32 	%f20, %r103;
	shfl.sync.idx.b32	%r105|%p9, %r187, 0, 31, %r99;
	setp.lt.s32 	%p10, %r105, %r81;
	setp.lt.f32 	%p11, %f19, %f20;
	or.pred  	%p12, %p10, %p11;
	vote.sync.ballot.b32 	%r178, %p12, %r99;
	setp.eq.s32 	%p14, %r178, 0;
	@%p14 bra 	$L__BB0_28;
	mov.b32 	%r20, %f19;
	add.s32 	%r21, %r175, %r171;
$L__BB0_11:
	setp.ne.s32 	%p15, %r4, 0;
	brev.b32 	%r106, %r178;
	bfind.shiftamt.u32 	%r107, %r106;
	shfl.sync.idx.b32	%r25|%p16, %r20, %r107, 31, %r99;
	shfl.sync.idx.b32	%r26|%p17, %r21, %r107, 31, %r99;
	@%p15 bra 	$L__BB0_27;
	setp.ge.s32 	%p18, %r187, %r81;
	@%p18 bra 	$L__BB0_19;
	setp.lt.s32 	%p25, %r187, 1;
	mov.u32 	%r182, %r187;
	@%p25 bra 	$L__BB0_17;
	mov.b32 	%f26, %r25;
	mov.u32 	%r182, %r187;
$L__BB0_15:
	add.s32 	%r28, %r182, -1;
	shr.u32 	%r29, %r28, 1;
	shl.b32 	%r125, %r29, 2;
	add.s32 	%r126, %r7, %r125;
	ld.shared.f32 	%f6, [%r126];
	setp.ge.f32 	%p26, %f6, %f26;
	@%p26 bra 	$L__BB0_17;
	shl.b32 	%r127, %r182, 2;
	add.s32 	%r128, %r7, %r127;
	st.shared.f32 	[%r128], %f6;
	shl.b32 	%r129, %r29, 2;
	add.s32 	%r130, %r8, %r129;
	ld.shared.u32 	%r131, [%r130];
	add.s32 	%r132, %r8, %r127;
	st.shared.u32 	[%r132], %r131;
	setp.gt.u32 	%p27, %r28, 1;
	mov.u32 	%r182, %r29;
	@%p27 bra 	$L__BB0_15;
$L__BB0_17:
	shl.b32 	%r133, %r182, 2;
	add.s32 	%r134, %r7, %r133;
	st.shared.u32 	[%r134], %r25;
	add.s32 	%r135, %r8, %r133;
	st.shared.u32 	[%r135], %r26;
	add.s32 	%r187, %r187, 1;
	setp.ne.s32 	%p28, %r187, %r81;
	@%p28 bra 	$L__BB0_27;
	ld.shared.u32 	%r188, [%r7];
	mov.u32 	%r187, %r81;
	bra.uni 	$L__BB0_27;
$L__BB0_19:
	ld.shared.f32 	%f21, [%r7];
	mov.b32 	%f22, %r25;
	setp.leu.f32 	%p19, %f21, %f22;
	@%p19 bra 	$L__BB0_27;
	setp.lt.s32 	%p20, %r187, 2;
	mov.b32 	%r186, 0;
	@%p20 bra 	$L__BB0_26;
	mov.b32 	%r186, 0;
	mov.b32 	%r185, 1;
$L__BB0_22:
	add.s32 	%r35, %r185, 1;
	setp.ge.s32 	%p21, %r35, %r187;
	@%p21 bra 	$L__BB0_24;
	shl.b32 	%r111, %r185, 2;
	add.s32 	%r112, %r7, %r111;
	ld.shared.f32 	%f23, [%r112+4];
	ld.shared.f32 	%f24, [%r112];
	setp.gt.f32 	%p22, %f23, %f24;
	selp.b32 	%r185, %r35, %r185, %p22;
$L__BB0_24:
	mov.u32 	%r37, %r185;
	shl.b32 	%r113, %r37, 2;
	add.s32 	%r114, %r7, %r113;
	ld.shared.f32 	%f7, [%r114];
	mov.b32 	%f25, %r25;
	setp.le.f32 	%p23, %f7, %f25;
	@%p23 bra 	$L__BB0_26;
	shl.b32 	%r115, %r186, 2;
	add.s32 	%r116, %r7, %r115;
	st.shared.f32 	[%r116], %f7;
	add.s32 	%r118, %r8, %r113;
	ld.shared.u32 	%r119, [%r118];
	add.s32 	%r120, %r8, %r115;
	st.shared.u32 	[%r120], %r119;
	shl.b32 	%r121, %r37, 1;
	or.b32  	%r185, %r121, 1;
	setp.lt.s32 	%p24, %r185, %r187;
	mov.u32 	%r186, %r37;
	@%p24 bra 	$L__BB0_22;
$L__BB0_26:
	shl.b32 	%r122, %r186, 2;
	add.s32 	%r123, %r7, %r122;
	st.shared.u32 	[%r123], %r25;
	add.s32 	%r124, %r8, %r122;
	st.shared.u32 	[%r124], %r26;
	ld.shared.u32 	%r188, [%r7];
$L__BB0_27:
	add.s32 	%r136, %r178, -1;
	and.b32  	%r178, %r136, %r178;
	setp.ne.s32 	%p29, %r178, 0;
	@%p29 bra 	$L__BB0_11;
$L__BB0_28:
	add.s32 	%r175, %r175, 32;
	setp.lt.s32 	%p30, %r175, %r12;
	@%p30 bra 	$L__BB0_9;
$L__BB0_29:
	bar.sync 	0;
	add.s32 	%r171, %r171, %r82;
	setp.lt.s32 	%p31, %r171, %r80;
	@%p31 bra 	$L__BB0_4;
$L__BB0_30:
	setp.ge.s32 	%p32, %r6, %r79;
	setp.ne.s32 	%p33, %r4, 0;
	or.pred  	%p34, %p33, %p32;
	@%p34 bra 	$L__BB0_44;
	mul.lo.s32 	%r51, %r81, %r6;
	setp.lt.s32 	%p35, %r187, 1;
	mov.u32 	%r194, %r187;
	@%p35 bra 	$L__BB0_32;
	bra.uni 	$L__BB0_45;
$L__BB0_32:
	setp.ge.s32 	%p43, %r187, %r81;
	@%p43 bra 	$L__BB0_44;
	sub.s32 	%r52, %r81, %r187;
	and.b32  	%r53, %r52, 7;
	sub.s32 	%r157, %r187, %r81;
	setp.gt.u32 	%p44, %r157, -8;
	@%p44 bra 	$L__BB0_36;
	add.s64 	%rd3, %rd1, 32;
	add.s32 	%r200, %r187, %r51;
	and.b32  	%r158, %r52, -8;
	neg.s32 	%r199, %r158;
$L__BB0_35:
	.pragma "nounroll";
	mul.wide.s32 	%rd17, %r200, 8;
	add.s64 	%rd18, %rd3, %rd17;
	mov.b32 	%r159, -1;
	st.global.u32 	[%rd18+-32], %r159;
	mov.b32 	%r160, 2139095040;
	st.global.u32 	[%rd18+-28], %r160;
	st.global.u32 	[%rd18+-24], %r159;
	st.global.u32 	[%rd18+-20], %r160;
	st.global.u32 	[%rd18+-16], %r159;
	st.global.u32 	[%rd18+-12], %r160;
	st.global.u32 	[%rd18+-8], %r159;
	st.global.u32 	[%rd18+-4], %r160;
	st.global.u32 	[%rd18], %r159;
	st.global.u32 	[%rd18+4], %r160;
	st.global.u32 	[%rd18+8], %r159;
	st.global.u32 	[%rd18+12], %r160;
	st.global.u32 	[%rd18+16], %r159;
	st.global.u32 	[%rd18+20], %r160;
	st.global.u32 	[%rd18+24], %r159;
	st.global.u32 	[%rd18+28], %r160;
	add.s32 	%r187, %r187, 8;
	add.s32 	%r200, %r200, 8;
	add.s32 	%r199, %r199, 8;
	setp.ne.s32 	%p45, %r199, 0;
	@%p45 bra 	$L__BB0_35;
$L__BB0_36:
	setp.eq.s32 	%p46, %r53, 0;
	@%p46 bra 	$L__BB0_44;
	and.b32  	%r74, %r52, 3;
	setp.lt.u32 	%p47, %r53, 4;
	@%p47 bra 	$L__BB0_39;
	add.s32 	%r161, %r187, %r51;
	mul.wide.s32 	%rd19, %r161, 8;
	add.s64 	%rd20, %rd1, %rd19;
	mov.b32 	%r162, -1;
	st.global.u32 	[%rd20], %r162;
	mov.b32 	%r163, 2139095040;
	st.global.u32 	[%rd20+4], %r163;
	st.global.u32 	[%rd20+8], %r162;
	st.global.u32 	[%rd20+12], %r163;
	st.global.u32 	[%rd20+16], %r162;
	st.global.u32 	[%rd20+20], %r163;
	st.global.u32 	[%rd20+24], %r162;
	st.global.u32 	[%rd20+28], %r163;
	add.s32 	%r187, %r187, 4;
$L__BB0_39:
	setp.eq.s32 	%p48, %r74, 0;
	@%p48 bra 	$L__BB0_44;
	setp.eq.s32 	%p49, %r74, 1;
	@%p49 bra 	$L__BB0_42;
	add.s32 	%r164, %r187, %r51;
	mul.wide.s32 	%rd21, %r164, 8;
	add.s64 	%rd22, %rd1, %rd21;
	mov.b32 	%r165, -1;
	st.global.u32 	[%rd22], %r165;
	mov.b32 	%r166, 2139095040;
	st.global.u32 	[%rd22+4], %r166;
	st.global.u32 	[%rd22+8], %r165;
	st.global.u32 	[%rd22+12], %r166;
	add.s32 	%r187, %r187, 2;
$L__BB0_42:
	and.b32  	%r167, %r52, 1;
	setp.eq.b32 	%p50, %r167, 1;
	not.pred 	%p51, %p50;
	@%p51 bra 	$L__BB0_44;
	add.s32 	%r168, %r187, %r51;
	mul.wide.s32 	%rd23, %r168, 8;
	add.s64 	%rd24, %rd1, %rd23;
	mov.b32 	%r169, -1;
	st.global.u32 	[%rd24], %r169;
	mov.b32 	%r170, 2139095040;
	st.global.u32 	[%rd24+4], %r170;
$L__BB0_44:
	ret;
$L__BB0_45:
	ld.shared.f32 	%f8, [%r7];
	ld.shared.u32 	%r57, [%r8];
	add.s32 	%r58, %r194, -1;
	setp.eq.s32 	%p36, %r194, 1;
	@%p36 bra 	$L__BB0_53;
	shl.b32 	%r138, %r194, 2;
	add.s32 	%r139, %r8, %r138;
	add.s32 	%r140, %r7, %r138;
	ld.shared.u32 	%r59, [%r139+-4];
	ld.shared.f32 	%f9, [%r140+-4];
	setp.lt.u32 	%p37, %r194, 3;
	mov.b32 	%r198, 0;
	@%p37 bra 	$L__BB0_52;
	mov.b32 	%r198, 0;
	mov.b32 	%r197, 1;
$L__BB0_48:
	add.s32 	%r62, %r197, 1;
	setp.ge.s32 	%p38, %r62, %r58;
	@%p38 bra 	$L__BB0_50;
	shl.b32 	%r143, %r197, 2;
	add.s32 	%r144, %r7, %r143;
	ld.shared.f32 	%f27, [%r144+4];
	ld.shared.f32 	%f28, [%r144];
	setp.gt.f32 	%p39, %f27, %f28;
	selp.b32 	%r197, %r62, %r197, %p39;
$L__BB0_50:
	mov.u32 	%r64, %r197;
	shl.b32 	%r145, %r64, 2;
	add.s32 	%r146, %r7, %r145;
	ld.shared.f32 	%f10, [%r146];
	setp.le.f32 	%p40, %f10, %f9;
	@%p40 bra 	$L__BB0_52;
	shl.b32 	%r147, %r198, 2;
	add.s32 	%r148, %r7, %r147;
	st.shared.f32 	[%r148], %f10;
	add.s32 	%r150, %r8, %r145;
	ld.shared.u32 	%r151, [%r150];
	add.s32 	%r152, %r8, %r147;
	st.shared.u32 	[%r152], %r151;
	shl.b32 	%r153, %r64, 1;
	or.b32  	%r197, %r153, 1;
	setp.lt.s32 	%p41, %r197, %r58;
	mov.u32 	%r198, %r64;
	@%p41 bra 	$L__BB0_48;
$L__BB0_52:
	shl.b32 	%r154, %r198, 2;
	add.s32 	%r155, %r7, %r154;
	st.shared.f32 	[%r155], %f9;
	add.s32 	%r156, %r8, %r154;
	st.shared.u32 	[%r156], %r59;
$L__BB0_53:
	cvt.s64.s32 	%rd12, %r51;
	cvt.s64.s32 	%rd13, %r194;
	add.s64 	%rd14, %rd13, %rd12;
	shl.b64 	%rd15, %rd14, 3;
	add.s64 	%rd16, %rd1, %rd15;
	st.global.u32 	[%rd16+-8], %r57;
	st.global.f32 	[%rd16+-4], %f8;
	setp.gt.s32 	%p42, %r194, 1;
	mov.u32 	%r194, %r58;
	@%p42 bra 	$L__BB0_45;
	bra.uni 	$L__BB0_32;

}


// ===== COMPILED SASS (sm_100) =====

	.target	sm_100

	.elftype	@"ET_EXEC"


//--------------------- .note.nv.tkinfo           --------------------------
	.section	.note.nv.tkinfo,"",@"SHT_NOTE"
	.sectionflags	@"SHF_NOTE_NV_TKINFO"
	.tkinfo
        /*0018*/ 	.word	0x00000002
        /*0030*/ 	.string	""
        /*0030*/ 	.string	"ptxas"
        /*0030*/ 	.string	"Cuda compilation tools, release 13.0, V13.0.88"
        /*0030*/ 	.string	"Build cuda_13.0.r13.0/compiler.36424714_0"
        /*0030*/ 	.string	"-arch sm_100 -m 64 "



//--------------------- .note.nv.cuinfo           --------------------------
	.section	.note.nv.cuinfo,"",@"SHT_NOTE"
	.sectionflags	@"SHF_NOTE_NV_CUINFO"
        /*0018*/ 	.short	0x0002
        /*001a*/ 	.short	0x0064
        /*001c*/ 	.short	0x0082
	.zero		2


//--------------------- .nv.info                  --------------------------
	.section	.nv.info,"",@"SHT_CUDA_INFO"
	.align	4


	//----- nvinfo : EIATTR_REGCOUNT
	.align		4
        /*0000*/ 	.byte	0x04, 0x2f
        /*0002*/ 	.short	(.L_1 - .L_0)
	.align		4
.L_0:
        /*0004*/ 	.word	index@(_Z12knn2d_kernelPK6float2iS1_iiP6PairIFi)
        /*0008*/ 	.word	0x0000001b


	//----- nvinfo : EIATTR_FRAME_SIZE
	.align		4
.L_1:
        /*000c*/ 	.byte	0x04, 0x11
        /*000e*/ 	.short	(.L_3 - .L_2)
	.align		4
.L_2:
        /*0010*/ 	.word	index@(_Z12knn2d_kernelPK6float2iS1_iiP6PairIFi)
        /*0014*/ 	.word	0x00000000


	//----- nvinfo : EIATTR_MIN_STACK_SIZE
	.align		4
.L_3:
        /*0018*/ 	.byte	0x04, 0x12
        /*001a*/ 	.short	(.L_5 - .L_4)
	.align		4
.L_4:
        /*001c*/ 	.word	index@(_Z12knn2d_kernelPK6float2iS1_iiP6PairIFi)
        /*0020*/ 	.word	0x00000000
.L_5:


//--------------------- .nv.compat                --------------------------
	.section	.nv.compat,"",@"SHT_CUDA_COMPAT_INFO"
	.align	4
        /*0000*/ 	.byte	0x02, 0x09, 0x00, 0x00, 0x02, 0x02, 0x01, 0x00, 0x02, 0x05, 0x05, 0x00, 0x03, 0x07, 0x01, 0x01
        /*0010*/ 	.byte	0x02, 0x03, 0x00, 0x00, 0x02, 0x06, 0x01, 0x00, 0x04, 0x0b, 0x08, 0x00, 0x09, 0x00, 0x00, 0x00
        /*0020*/ 	.byte	0x00, 0x00, 0x00, 0x00


//--------------------- .nv.info._Z12knn2d_kernelPK6float2iS1_iiP6PairIFi --------------------------
	.section	.nv.info._Z12knn2d_kernelPK6float2iS1_iiP6PairIFi,"",@"SHT_CUDA_INFO"
	.sectionflags	@""
	.align	4


	//----- nvinfo : EIATTR_CUDA_API_VERSION
	.align		4
        /*0000*/ 	.byte	0x04, 0x37
        /*0002*/ 	.short	(.L_7 - .L_6)
.L_6:
        /*0004*/ 	.word	0x00000082


	//----- nvinfo : EIATTR_KPARAM_INFO
	.align		4
.L_7:
        /*0008*/ 	.byte	0x04, 0x17
        /*000a*/ 	.short	(.L_9 - .L_8)
.L_8:
        /*000c*/ 	.word	0x00000000
        /*0010*/ 	.short	0x0006
        /*0012*/ 	.short	0x0028
        /*0014*/ 	.byte	0x00, 0xf0, 0x11, 0x00


	//----- nvinfo : EIATTR_KPARAM_INFO
	.align		4
.L_9:
        /*0018*/ 	.byte	0x04, 0x17
        /*001a*/ 	.short	(.L_11 - .L_10)
.L_10:
        /*001c*/ 	.word	0x00000000
        /*0020*/ 	.short	0x0005
        /*0022*/ 	.short	0x0020
        /*0024*/ 	.byte	0x00, 0xf5, 0x21, 0x00


	//----- nvinfo : EIATTR_KPARAM_INFO
	.align		4
.L_11:
        /*0028*/ 	.byte	0x04, 0x17
        /*002a*/ 	.short	(.L_13 - .L_12)
.L_12:
        /*002c*/ 	.word	0x00000000
        /*0030*/ 	.short	0x0004
        /*0032*/ 	.short	0x001c
        /*0034*/ 	.byte	0x00, 0xf0, 0x11, 0x00


	//----- nvinfo : EIATTR_KPARAM_INFO
	.align		4
.L_13:
        /*0038*/ 	.byte	0x04, 0x17
        /*003a*/ 	.short	(.L_15 - .L_14)
.L_14:
        /*003c*/ 	.word	0x00000000
        /*0040*/ 	.short	0x0003
        /*0042*/ 	.short	0x0018
        /*0044*/ 	.byte	0x00, 0xf0, 0x11, 0x00


	//----- nvinfo : EIATTR_KPARAM_INFO
	.align		4
.L_15:
        /*0048*/ 	.byte	0x04, 0x17
        /*004a*/ 	.short	(.L_17 - .L_16)
.L_16:
        /*004c*/ 	.word	0x00000000
        /*0050*/ 	.short	0x0002
        /*0052*/ 	.short	0x0010
        /*0054*/ 	.byte	0x00, 0xf5, 0x21, 0x00


	//----- nvinfo : EIATTR_KPARAM_INFO
	.align		4
.L_17:
        /*0058*/ 	.byte	0x04, 0x17
        /*005a*/ 	.short	(.L_19 - .L_18)
.L_18:
        /*005c*/ 	.word	0x00000000
        /*0060*/ 	.short	0x0001
        /*0062*/ 	.short	0x0008
        /*0064*/ 	.byte	0x00, 0xf0, 0x11, 0x00


	//----- nvinfo : EIATTR_KPARAM_INFO
	.align		4
.L_19:
        /*0068*/ 	.byte	0x04, 0x17
        /*006a*/ 	.short	(.L_21 - .L_20)
.L_20:
        /*006c*/ 	.word	0x00000000
        /*0070*/ 	.short	0x0000
        /*0072*/ 	.short	0x0000
        /*0074*/ 	.byte	0x00, 0xf5, 0x21, 0x00


	//----- nvinfo : EIATTR_SPARSE_MMA_MASK
	.align		4
.L_21:
        /*0078*/ 	.byte	0x03, 0x50
        /*007a*/ 	.short	0x0000


	//----- nvinfo : EIATTR_MAXREG_COUNT
	.align		4
        /*007c*/ 	.byte	0x03, 0x1b
        /*007e*/ 	.short	0x00ff


	//----- nvinfo : EIATTR_NUM_BARRIERS
	.align		4
        /*0080*/ 	.byte	0x02, 0x4c
        /*0082*/ 	.byte	0x01
	.zero		1


	//----- nvinfo : EIATTR_MERCURY_ISA_VERSION
	.align		4
        /*0084*/ 	.byte	0x03, 0x5f
        /*0086*/ 	.short	0x0101


	//----- nvinfo : EIATTR_COOP_GROUP_MASK_REGIDS
	.align		4
        /*0088*/ 	.byte	0x04, 0x29
        /*008a*/ 	.short	(.L_23 - .L_22)


	//   ....[0]....
.L_22:
        /*008c*/ 	.word	0x05000009


	//   ....[1]....
        /*0090*/ 	.word	0x05000009


	//   ....[2]....
        /*0094*/ 	.word	0x05000009


	//   ....[3]....
        /*0098*/ 	.word	0x05000009


	//   ....[4]....
        /*009c*/ 	.word	0x05000009


	//   ....[5]....
        /*00a0*/ 	.word	0x05000009


	//   ....[6]....
        /*00a4*/ 	.word	0x05000009


	//   ....[7]....
        /*00a8*/ 	.word	0x05000009


	//   ....[8]....
        /*00ac*/ 	.word	0x05000009


	//----- nvinfo : EIATTR_COOP_GROUP_INSTR_OFFSETS
	.align		4
.L_23:
        /*00b0*/ 	.byte	0x04, 0x28
        /*00b2*/ 	.short	(.L_25 - .L_24)


	//   ....[0]....
.L_24:
        /*00b4*/ 	.word	0x00000450


	//   ....[1]....
        /*00b8*/ 	.word	0x00000460


	//   ....[2]....
        /*00bc*/ 	.word	0x000004b0


	//   ....[3]....
        /*00c0*/ 	.word	0x00000540


	//   ....[4]....
        /*00c4*/ 	.word	0x00000550


	//   ....[5]....
        /*00c8*/ 	.word	0x000014e0


	//   ....[6]....
        /*00cc*/ 	.word	0x00001560


	//   ....[7]....
        /*00d0*/ 	.word	0x000015e0


	//   ....[8]....
        /*00d4*/ 	.word	0x00001650


	//----- nvinfo : EIATTR_VRC_CTA_INIT_COUNT
	.align		4
.L_25:
        /*00d8*/ 	.byte	0x02, 0x4a
	.zero		1
	.zero		1


	//----- nvinfo : EIATTR_EXIT_INSTR_OFFSETS
	.align		4
        /*00dc*/ 	.byte	0x04, 0x1c
        /*00de*/ 	.short	(.L_27 - .L_26)


	//   ....[0]....
.L_26:
        /*00e0*/ 	.word	0x00000b20


	//   ....[1]....
        /*00e4*/ 	.word	0x00000f30


	//   ....[2]....
        /*00e8*/ 	.word	0x000011a0


	//   ....[3]....
        /*00ec*/ 	.word	0x000012f0


	//   ....[4]....
        /*00f0*/ 	.word	0x00001400


	//   ....[5]....
        /*00f4*/ 	.word	0x00001480


	//----- nvinfo : EIATTR_CRS_STACK_SIZE
	.align		4
.L_27:
        /*00f8*/ 	.byte	0x04, 0x1e
        /*00fa*/ 	.short	(.L_29 - .L_28)
.L_28:
        /*00fc*/ 	.word	0x00000000


	//----- nvinfo : EIATTR_CBANK_PARAM_SIZE
	.align		4
.L_29:
        /*0100*/ 	.byte	0x03, 0x19
        /*0102*/ 	.short	0x002c


	//----- nvinfo : EIATTR_PARAM_CBANK
	.align		4
        /*0104*/ 	.byte	0x04, 0x0a
        /*0106*/ 	.short	(.L_31 - .L_30)
	.align		4
.L_30:
        /*0108*/ 	.word	index@(.nv.constant0._Z12knn2d_kernelPK6float2iS1_iiP6PairIFi)
        /*010c*/ 	.short	0x0380
        /*010e*/ 	.short	0x002c


	//----- nvinfo : EIATTR_SW_WAR
	.align		4
.L_31:
        /*0110*/ 	.byte	0x04, 0x36
        /*0112*/ 	.short	(.L_33 - .L_32)
.L_32:
        /*0114*/ 	.word	0x00000008
.L_33:


//--------------------- .nv.callgraph             --------------------------
	.section	.nv.callgraph,"",@"SHT_CUDA_CALLGRAPH"
	.align	4
	.sectionentsize	8
	.align		4
        /*0000*/ 	.word	0x00000000
	.align		4
        /*0004*/ 	.word	0xffffffff
	.align		4
        /*0008*/ 	.word	0x00000000
	.align		4
        /*000c*/ 	.word	0xfffffffe
	.align		4
        /*0010*/ 	.word	0x00000000
	.align		4
        /*0014*/ 	.word	0xfffffffd
	.align		4
        /*0018*/ 	.word	0x00000000
	.align		4
        /*001c*/ 	.word	0xfffffffc


//--------------------- .text._Z12knn2d_kernelPK6float2iS1_iiP6PairIFi --------------------------
	.section	.text._Z12knn2d_kernelPK6float2iS1_iiP6PairIFi,"ax",@progbits
	.align	128
        .global         _Z12knn2d_kernelPK6float2iS1_iiP6PairIFi
        .type           _Z12knn2d_kernelPK6float2iS1_iiP6PairIFi,@function
        .size           _Z12knn2d_kernelPK6float2iS1_iiP6PairIFi,(.L_x_44 - _Z12knn2d_kernelPK6float2iS1_iiP6PairIFi)
        .other          _Z12knn2d_kernelPK6float2iS1_iiP6PairIFi,@"STO_CUDA_ENTRY STV_DEFAULT"
_Z12knn2d_kernelPK6float2iS1_iiP6PairIFi:
.text._Z12knn2d_kernelPK6float2iS1_iiP6PairIFi:
[----:B------:R-:W-:Y:S01]  /*0000*/  LDC R1, c[0x0][0x37c] ;  /* 0x0000df00ff017b82 */ /* 0x000fe20000000800 */
[----:B------:R-:W0:Y:S01]  /*0010*/  S2R R6, SR_TID.X ;  /* 0x0000000000067919 */ /* 0x000e220000002100 */
[----:B------:R-:W1:Y:S01]  /*0020*/  LDCU UR10, c[0x0][0x360] ;  /* 0x00006c00ff0a77ac */ /* 0x000e620008000800 */
[----:B------:R-:W2:Y:S01]  /*0030*/  S2R R7, SR_CTAID.X ;  /* 0x0000000000077919 */ /* 0x000ea20000002500 */
[----:B------:R-:W3:Y:S04]  /*0040*/  LDCU UR4, c[0x0][0x388] ;  /* 0x00007100ff0477ac */ /* 0x000ee80008000800 */
[----:B------:R-:W4:Y:S01]  /*0050*/  S2UR UR5, SR_CgaCtaId ;  /* 0x00000000000579c3 */ /* 0x000f220000008800 */
[----:B------:R-:W-:Y:S01]  /*0060*/  CS2R R2, SRZ ;  /* 0x0000000000027805 */ /* 0x000fe2000001ff00 */
[----:B------:R-:W4:Y:S01]  /*0070*/  LDCU.64 UR8, c[0x0][0x358] ;  /* 0x00006b00ff0877ac */ /* 0x000f220008000a00 */
[----:B------:R-:W4:Y:S05]  /*0080*/  LDCU UR6, c[0x0][0x3a8] ;  /* 0x00007500ff0677ac */ /* 0x000f2a0008000800 */
[----:B------:R-:W4:Y:S01]  /*0090*/  LDC.64 R10, c[0x0][0x398] ;  /* 0x0000e600ff0a7b82 */ /* 0x000f220000000a00 */
[----:B-1----:R-:W-:Y:S01]  /*00a0*/  USHF.R.U32.HI UR7, URZ, 0x5, UR10 ;  /* 0x00000005ff077899 */ /* 0x002fe2000801160a */
[----:B0-----:R-:W-:-:S05]  /*00b0*/  SHF.R.U32.HI R4, RZ, 0x5, R6 ;  /* 0x00000005ff047819 */ /* 0x001fca0000011606 */
[----:B--2---:R-:W-:-:S05]  /*00c0*/  IMAD R7, R7, UR7, R4 ;  /* 0x0000000707077c24 */ /* 0x004fca000f8e0204 */
[----:B---3--:R-:W-:-:S13]  /*00d0*/  ISETP.GE.AND P0, PT, R7, UR4, PT ;  /* 0x0000000407007c0c */ /* 0x008fda000bf06270 */
[----:B------:R-:W0:Y:S01]  /*00e0*/  @!P0 LDC.64 R8, c[0x0][0x380] ;  /* 0x0000e000ff088b82 */ /* 0x000e220000000a00 */
[----:B------:R-:W-:Y:S02]  /*00f0*/  UMOV UR4, 0x400 ;  /* 0x0000040000047882 */ /* 0x000fe40000000000 */
[----:B----4-:R-:W-:Y:S01]  /*0100*/  ULEA UR4, UR5, UR4, 0x18 ;  /* 0x0000000405047291 */ /* 0x010fe2000f8ec0ff */
[----:B------:R-:W-:-:S03]  /*0110*/  IMAD.SHL.U32 R11, R11, 0x4, RZ ;  /* 0x000000040b0b7824 */ /* 0x000fc600078e00ff */
[----:B------:R-:W-:Y:S01]  /*0120*/  ULEA UR4, UR6, UR4, 0x3 ;  /* 0x0000000406047291 */ /* 0x000fe2000f8e18ff */
[----:B0-----:R-:W-:-:S05]  /*0130*/  @!P0 IMAD.WIDE R8, R7, 0x8, R8 ;  /* 0x0000000807088825 */ /* 0x001fca00078e0208 */
[----:B------:R0:W5:Y:S01]  /*0140*/  @!P0 LDG.E.64.CONSTANT R2, desc[UR8][R8.64] ;  /* 0x0000000808028981 */ /* 0x000162000c1e9b00 */
[----:B------:R-:W-:Y:S01]  /*0150*/  ISETP.GE.AND P0, PT, R10, 0x1, PT ;  /* 0x000000010a00780c */ /* 0x000fe20003f06270 */
[----:B------:R-:W-:Y:S01]  /*0160*/  IMAD R4, R4, R11, UR4 ;  /* 0x0000000404047e24 */ /* 0x000fe2000f8e020b */
[----:B------:R-:W-:Y:S01]  /*0170*/  LOP3.LUT R10, R6, 0x1f, RZ, 0xc0, !PT ;  /* 0x0000001f060a7812 */ /* 0x000fe200078ec0ff */
[----:B------:R-:W-:Y:S02]  /*0180*/  IMAD.MOV.U32 R0, RZ, RZ, RZ ;  /* 0x000000ffff007224 */ /* 0x000fe400078e00ff */
[----:B------:R-:W-:-:S08]  /*0190*/  IMAD R5, R11, UR7, R4 ;  /* 0x000000070b057c24 */ /* 0x000fd0000f8e0204 */
[----:B0-----:R-:W-:Y:S05]  /*01a0*/  @!P0 BRA `(.L_x_0) ;  /* 0x0000000800508947 */ /* 0x001fea0003800000 */
[----:B------:R-:W-:Y:S01]  /*01b0*/  IMAD.MOV.U32 R11, RZ, RZ, 0x7f800000 ;  /* 0x7f800000ff0b7424 */ /* 0x000fe200078e00ff */
[----:B------:R-:W-:Y:S01]  /*01c0*/  UMOV UR4, URZ ;  /* 0x000000ff00047c82 */ /* 0x000fe20008000000 */
[----:B------:R-:W-:-:S07]  /*01d0*/  IMAD.MOV.U32 R0, RZ, RZ, RZ ;  /* 0x000000ffff007224 */ /* 0x000fce00078e00ff */
.L_x_19:
[----:B0-----:R-:W0:Y:S01]  /*01e0*/  LDC R13, c[0x0][0x398] ;  /* 0x0000e600ff0d7b82 */ /* 0x001e220000000800 */
[----:B------:R-:W-:Y:S01]  /*01f0*/  UIADD3 UR5, UPT, UPT, -UR4, URZ, URZ ;  /* 0x000000ff04057290 */ /* 0x000fe2000fffe1ff */
[----:B------:R-:W-:Y:S06]  /*0200*/  BSSY.RECONVERGENT B0, `(.L_x_1) ;  /* 0x0000012000007945 */ /* 0x000fec0003800200 */
[----:B------:R-:W0:Y:S02]  /*0210*/  LDC R8, c[0x0][0x3a8] ;  /* 0x0000ea00ff087b82 */ /* 0x000e240000000800 */
[----:B0-----:R-:W-:-:S04]  /*0220*/  VIADDMNMX R13, R13, UR5, R8, PT ;  /* 0x000000050d0d7c46 */ /* 0x001fc8000b800108 */
[----:B------:R-:W-:-:S13]  /*0230*/  ISETP.GE.AND P0, PT, R6, R13, PT ;  /* 0x0000000d0600720c */ /* 0x000fda0003f06270 */
[----:B-1-3--:R-:W-:Y:S05]  /*0240*/  @P0 BRA `(.L_x_2) ;  /* 0x0000000000340947 */ /* 0x00afea0003800000 */
[----:B------:R-:W0:Y:S01]  /*0250*/  S2R R15, SR_CgaCtaId ;  /* 0x00000000000f7919 */ /* 0x000e220000008800 */
[----:B------:R-:W1:Y:S01]  /*0260*/  LDC.64 R8, c[0x0][0x390] ;  /* 0x0000e400ff087b82 */ /* 0x000e620000000a00 */
[----:B------:R-:W-:Y:S02]  /*0270*/  MOV R14, 0x400 ;  /* 0x00000400000e7802 */ /* 0x000fe40000000f00 */
[----:B------:R-:W-:Y:S02]  /*0280*/  MOV R12, R6 ;  /* 0x00000006000c7202 */ /* 0x000fe40000000f00 */
[----:B0-----:R-:W-:-:S07]  /*0290*/  LEA R17, R15, R14, 0x18 ;  /* 0x0000000e0f117211 */ /* 0x001fce00078ec0ff */
.L_x_3:
[----:B0-----:R-:W-:-:S04]  /*02a0*/  VIADD R15, R12, UR4 ;  /* 0x000000040c0f7c36 */ /* 0x001fc80008000000 */
[----:B-1----:R-:W-:-:S06]  /*02b0*/  IMAD.WIDE R14, R15, 0x8, R8 ;  /* 0x000000080f0e7825 */ /* 0x002fcc00078e0208 */
[----:B------:R-:W2:Y:S01]  /*02c0*/  LDG.E.64.CONSTANT R14, desc[UR8][R14.64] ;  /* 0x000000080e0e7981 */ /* 0x000ea2000c1e9b00 */
[C---:B------:R-:W-:Y:S02]  /*02d0*/  IMAD R16, R12.reuse, 0x8, R17 ;  /* 0x000000080c107824 */ /* 0x040fe400078e0211 */
[----:B------:R-:W-:-:S05]  /*02e0*/  VIADD R12, R12, UR10 ;  /* 0x0000000a0c0c7c36 */ /* 0x000fca0008000000 */
[----:B------:R-:W-:Y:S01]  /*02f0*/  ISETP.GE.AND P0, PT, R12, R13, PT ;  /* 0x0000000d0c00720c */ /* 0x000fe20003f06270 */
[----:B--2---:R0:W-:-:S12]  /*0300*/  STS.64 [R16], R14 ;  /* 0x0000000e10007388 */ /* 0x0041d80000000a00 */
[----:B------:R-:W-:Y:S05]  /*0310*/  @!P0 BRA `(.L_x_3) ;  /* 0xfffffffc00e08947 */ /* 0x000fea000383ffff */
.L_x_2:
[----:B------:R-:W-:Y:S05]  /*0320*/  BSYNC.RECONVERGENT B0 ;  /* 0x0000000000007941 */ /* 0x000fea0003800200 */
.L_x_1:
[----:B------:R-:W1:Y:S01]  /*0330*/  LDCU UR5, c[0x0][0x388] ;  /* 0x00007100ff0577ac */ /* 0x000e620008000800 */
[----:B------:R-:W-:Y:S01]  /*0340*/  BAR.SYNC.DEFER_BLOCKING 0x0 ;  /* 0x0000000000007b1d */ /* 0x000fe20000010000 */
[----:B------:R-:W-:-:S04]  /*0350*/  ISETP.GE.AND P0, PT, R10, R13, PT ;  /* 0x0000000d0a00720c */ /* 0x000fc80003f06270 */
[----:B-1----:R-:W-:-:S13]  /*0360*/  ISETP.GE.OR P0, PT, R7, UR5, P0 ;  /* 0x0000000507007c0c */ /* 0x002fda0008706670 */
[----:B------:R-:W-:Y:S05]  /*0370*/  @P0 BRA `(.L_x_4) ;  /* 0x0000000400c00947 */ /* 0x000fea0003800000 */
[----:B------:R-:W-:-:S07]  /*0380*/  IMAD.MOV.U32 R8, RZ, RZ, R10 ;  /* 0x000000ffff087224 */ /* 0x000fce00078e000a */
.L_x_18:
[----:B-1----:R-:W1:Y:S01]  /*0390*/  S2UR UR6, SR_CgaCtaId ;  /* 0x00000000000679c3 */ /* 0x002e620000008800 */
[----:B------:R-:W-:Y:S01]  /*03a0*/  UMOV UR5, 0x400 ;  /* 0x0000040000057882 */ /* 0x000fe20000000000 */
[----:B------:R-:W-:Y:S01]  /*03b0*/  VOTE.ANY R9, PT, PT ;  /* 0x0000000000097806 */ /* 0x000fe200038e0100 */
[----:B-1----:R-:W-:-:S06]  /*03c0*/  ULEA UR5, UR6, UR5, 0x18 ;  /* 0x0000000506057291 */ /* 0x002fcc000f8ec0ff */
[----:B0-----:R-:W-:Y:S02]  /*03d0*/  LEA R14, R8, UR5, 0x3 ;  /* 0x00000005080e7c11 */ /* 0x001fe4000f8e18ff */
[----:B------:R-:W-:-:S04]  /*03e0*/  R2UR UR5, R9 ;  /* 0x00000000090572ca */ /* 0x000fc800000e0000 */
[----:B------:R-:W0:Y:S02]  /*03f0*/  LDS.64 R14, [R14] ;  /* 0x000000000e0e7984 */ /* 0x000e240000000a00 */
[----:B0----5:R-:W-:Y:S01]  /*0400*/  FADD R15, R15, -R3 ;  /* 0x800000030f0f7221 */ /* 0x021fe20000000000 */
[----:B------:R-:W-:-:S03]  /*0410*/  FADD R12, R14, -R2 ;  /* 0x800000020e0c7221 */ /* 0x000fc60000000000 */
[----:B------:R-:W-:-:S04]  /*0420*/  FMUL R15, R15, R15 ;  /* 0x0000000f0f0f7220 */ /* 0x000fc80000400000 */
[----:B------:R-:W-:Y:S01]  /*0430*/  FFMA R12, R12, R12, R15 ;  /* 0x0000000c0c0c7223 */ /* 0x000fe2000000000f */
[----:B---3--:R-:W-:Y:S06]  /*0440*/  BRA.DIV UR5, `(.L_x_5) ;  /* 0x0000001205107947 */ /* 0x008fec000b800000 */
[----:B------:R0:W1:Y:S04]  /*0450*/  SHFL.IDX PT, R15, R11, RZ, 0x1f ;  /* 0x00001fff0b0f7589 */ /* 0x00006800000e0000 */
[----:B------:R0:W2:Y:S02]  /*0460*/  SHFL.IDX PT, R14, R0, RZ, 0x1f ;  /* 0x00001fff000e7589 */ /* 0x0000a400000e0000 */
.L_x_38:
[----:B------:R-:W2:Y:S01]  /*0470*/  LDCU UR5, c[0x0][0x39c] ;  /* 0x00007380ff0577ac */ /* 0x000ea20008000800 */
[----:B-1----:R-:W-:-:S04]  /*0480*/  FSETP.GEU.AND P0, PT, R12, R15, PT ;  /* 0x0000000f0c00720b */ /* 0x002fc80003f0e000 */
[----:B--2---:R-:W-:Y:S01]  /*0490*/  ISETP.LT.OR P0, PT, R14, UR5, !P0 ;  /* 0x000000050e007c0c */ /* 0x004fe2000c701670 */
[----:B------:R-:W-:-:S12]  /*04a0*/  WARPSYNC R9 ;  /* 0x0000000009007348 */ /* 0x000fd80003800000 */
[----:B------:R-:W-:-:S04]  /*04b0*/  VOTE.ANY R14, PT, P0 ;  /* 0x00000000000e7806 */ /* 0x000fc800000e0100 */
[----:B------:R-:W-:-:S13]  /*04c0*/  ISETP.NE.AND P0, PT, R14, RZ, PT ;  /* 0x000000ff0e00720c */ /* 0x000fda0003f05270 */
[----:B------:R-:W-:Y:S05]  /*04d0*/  @!P0 BRA `(.L_x_6) ;  /* 0x00000004005c8947 */ /* 0x000fea0003800000 */
[----:B------:R-:W-:-:S07]  /*04e0*/  IADD3 R16, PT, PT, R8, UR4, RZ ;  /* 0x0000000408107c10 */ /* 0x000fce000fffe0ff */
.L_x_17:
[----:B-1----:R-:W1:Y:S01]  /*04f0*/  BREV R15, R14 ;  /* 0x0000000e000f7301 */ /* 0x002e620000000000 */
[----:B------:R-:W-:Y:S02]  /*0500*/  R2UR UR5, R9 ;  /* 0x00000000090572ca */ /* 0x000fe400000e0000 */
[----:B------:R-:W-:-:S05]  /*0510*/  ISETP.NE.AND P0, PT, R10, RZ, PT ;  /* 0x000000ff0a00720c */ /* 0x000fca0003f05270 */
[----:B-1----:R1:W2:Y:S06]  /*0520*/  FLO.U32.SH R18, R15 ;  /* 0x0000000f00127300 */ /* 0x0022ac00000e0400 */
[----:B---3--:R-:W-:Y:S05]  /*0530*/  BRA.DIV UR5, `(.L_x_7) ;  /* 0x0000001205187947 */ /* 0x008fea000b800000 */
[----:B-12---:R1:W2:Y:S04]  /*0540*/  SHFL.IDX PT, R15, R12, R18, 0x1f ;  /* 0x00001f120c0f7589 */ /* 0x0062a800000e0000 */
[----:B------:R1:W3:Y:S02]  /*0550*/  SHFL.IDX PT, R17, R16, R18, 0x1f ;  /* 0x00001f1210117589 */ /* 0x0002e400000e0000 */
.L_x_42:
[----:B------:R-:W-:Y:S04]  /*0560*/  BSSY.RECONVERGENT B0, `(.L_x_8) ;  /* 0x000004b000007945 */ /* 0x000fe80003800200 */
[----:B------:R-:W-:Y:S05]  /*0570*/  @P0 BRA `(.L_x_9) ;  /* 0x0000000400240947 */ /* 0x000fea0003800000 */
[----:B------:R-:W4:Y:S02]  /*0580*/  LDCU UR5, c[0x0][0x39c] ;  /* 0x00007380ff0577ac */ /* 0x000f240008000800 */
[----:B----4-:R-:W-:-:S13]  /*0590*/  ISETP.GE.AND P0, PT, R0, UR5, PT ;  /* 0x0000000500007c0c */ /* 0x010fda000bf06270 */
[----:B------:R-:W-:Y:S05]  /*05a0*/  @P0 BRA `(.L_x_10) ;  /* 0x0000000000840947 */ /* 0x000fea0003800000 */
[----:B------:R-:W-:Y:S01]  /*05b0*/  ISETP.GE.AND P0, PT, R0, 0x1, PT ;  /* 0x000000010000780c */ /* 0x000fe20003f06270 */
[----:B------:R-:W-:Y:S01]  /*05c0*/  BSSY.RECONVERGENT B1, `(.L_x_11) ;  /* 0x0000013000017945 */ /* 0x000fe20003800200 */
[----:B-1----:R-:W-:-:S11]  /*05d0*/  IMAD.MOV.U32 R18, RZ, RZ, R0 ;  /* 0x000000ffff127224 */ /* 0x002fd600078e0000 */
[----:B------:R-:W-:Y:S05]  /*05e0*/  @!P0 BRA `(.L_x_12) ;  /* 0x0000000000408947 */ /* 0x000fea0003800000 */
[----:B------:R-:W-:-:S07]  /*05f0*/  IMAD.MOV.U32 R18, RZ, RZ, R0 ;  /* 0x000000ffff127224 */ /* 0x000fce00078e0000 */
.L_x_13:
[----:B------:R-:W-:-:S05]  /*0600*/  VIADD R23, R18, 0xffffffff ;  /* 0xffffffff12177836 */ /* 0x000fca0000000000 */
[----:B------:R-:W-:-:S05]  /*0610*/  SHF.R.U32.HI R22, RZ, 0x1, R23 ;  /* 0x00000001ff167819 */ /* 0x000fca0000011617 */
[----:B------:R-:W-:-:S05]  /*0620*/  IMAD R19, R22, 0x4, R4 ;  /* 0x0000000416137824 */ /* 0x000fca00078e0204 */
[----:B------:R-:W2:Y:S02]  /*0630*/  LDS R24, [R19] ;  /* 0x0000000013187984 */ /* 0x000ea40000000800 */
[----:B--2---:R-:W-:-:S13]  /*0640*/  FSETP.GE.AND P0, PT, R24, R15, PT ;  /* 0x0000000f1800720b */ /* 0x004fda0003f06000 */
[----:B-1----:R-:W-:Y:S05]  /*0650*/  @P0 BRA `(.L_x_12) ;  /* 0x0000000000240947 */ /* 0x002fea0003800000 */
[----:B------:R-:W-:Y:S01]  /*0660*/  LEA R19, R18, R4, 0x2 ;  /* 0x0000000412137211 */ /* 0x000fe200078e10ff */
[--C-:B------:R-:W-:Y:S01]  /*0670*/  IMAD R20, R22, 0x4, R5.reuse ;  /* 0x0000000416147824 */ /* 0x100fe200078e0205 */
[----:B------:R-:W-:Y:S01]  /*0680*/  ISETP.GT.U32.AND P0, PT, R23, 0x1, PT ;  /* 0x000000011700780c */ /* 0x000fe20003f04070 */
[----:B------:R-:W-:Y:S02]  /*0690*/  IMAD R21, R18, 0x4, R5 ;  /* 0x0000000412157824 */ /* 0x000fe400078e0205 */
[----:B------:R-:W-:Y:S01]  /*06a0*/  STS [R19], R24 ;  /* 0x0000001813007388 */ /* 0x000fe20000000800 */
[----:B------:R-:W-:-:S03]  /*06b0*/  IMAD.MOV.U32 R18, RZ, RZ, R22 ;  /* 0x000000ffff127224 */ /* 0x000fc600078e0016 */
[----:B------:R-:W1:Y:S04]  /*06c0*/  LDS R20, [R20] ;  /* 0x0000000014147984 */ /* 0x000e680000000800 */
[----:B-1----:R1:W-:Y:S02]  /*06d0*/  STS [R21], R20 ;  /* 0x0000001415007388 */ /* 0x0023e40000000800 */
[----:B------:R-:W-:Y:S05]  /*06e0*/  @P0 BRA `(.L_x_13) ;  /* 0xfffffffc00c40947 */ /* 0x000fea000383ffff */
.L_x_12:
[----:B------:R-:W-:Y:S05]  /*06f0*/  BSYNC.RECONVERGENT B1 ;  /* 0x0000000000017941 */ /* 0x000fea0003800200 */
.L_x_11:
[----:B------:R-:W4:Y:S01]  /*0700*/  LDCU UR5, c[0x0][0x39c] ;  /* 0x00007380ff0577ac */ /* 0x000f220008000800 */
[C---:B-1----:R-:W-:Y:S01]  /*0710*/  IMAD R20, R18.reuse, 0x4, R4 ;  /* 0x0000000412147824 */ /* 0x042fe200078e0204 */
[----:B------:R-:W-:Y:S01]  /*0720*/  LEA R18, R18, R5, 0x2 ;  /* 0x0000000512127211 */ /* 0x000fe200078e10ff */
[----:B0-----:R-:W-:-:S03]  /*0730*/  VIADD R0, R0, 0x1 ;  /* 0x0000000100007836 */ /* 0x001fc60000000000 */
[----:B--2---:R0:W-:Y:S04]  /*0740*/  STS [R20], R15 ;  /* 0x0000000f14007388 */ /* 0x0041e80000000800 */
[----:B---3--:R0:W-:Y:S01]  /*0750*/  STS [R18], R17 ;  /* 0x0000001112007388 */ /* 0x0081e20000000800 */
[----:B----4-:R-:W-:-:S13]  /*0760*/  ISETP.NE.AND P0, PT, R0, UR5, PT ;  /* 0x0000000500007c0c */ /* 0x010fda000bf05270 */
[----:B0-----:R-:W-:Y:S05]  /*0770*/  @P0 BRA `(.L_x_9) ;  /* 0x0000000000a40947 */ /* 0x001fea0003800000 */
[----:B------:R4:W0:Y:S01]  /*0780*/  LDS R11, [R4] ;  /* 0x00000000040b7984 */ /* 0x0008220000000800 */
[----:B------:R-:W1:Y:S02]  /*0790*/  LDCU UR5, c[0x0][0x39c] ;  /* 0x00007380ff0577ac */ /* 0x000e640008000800 */
[----:B-1----:R-:W-:Y:S01]  /*07a0*/  IMAD.U32 R0, RZ, RZ, UR5 ;  /* 0x00000005ff007e24 */ /* 0x002fe2000f8e00ff */
[----:B----4-:R-:W-:Y:S06]  /*07b0*/  BRA `(.L_x_9) ;  /* 0x0000000000947947 */ /* 0x010fec0003800000 */
.L_x_10:
[----:B-1----:R-:W2:Y:S02]  /*07c0*/  LDS R18, [R4] ;  /* 0x0000000004127984 */ /* 0x002ea40000000800 */
[----:B--2---:R-:W-:-:S13]  /*07d0*/  FSETP.GT.AND P0, PT, R18, R15, PT ;  /* 0x0000000f1200720b */ /* 0x004fda0003f04000 */
[----:B------:R-:W-:Y:S05]  /*07e0*/  @!P0 BRA `(.L_x_9) ;  /* 0x0000000000888947 */ /* 0x000fea0003800000 */
[----:B------:R-:W-:Y:S01]  /*07f0*/  ISETP.GE.AND P0, PT, R0, 0x2, PT ;  /* 0x000000020000780c */ /* 0x000fe20003f06270 */
[----:B------:R-:W-:Y:S01]  /*0800*/  BSSY.RECONVERGENT B1, `(.L_x_14) ;  /* 0x000001b000017945 */ /* 0x000fe20003800200 */
[----:B0-----:R-:W-:-:S11]  /*0810*/  IMAD.MOV.U32 R11, RZ, RZ, RZ ;  /* 0x000000ffff0b7224 */ /* 0x001fd600078e00ff */
[----:B------:R-:W-:Y:S05]  /*0820*/  @!P0 BRA `(.L_x_15) ;  /* 0x0000000000608947 */ /* 0x000fea0003800000 */
[----:B------:R-:W-:Y:S02]  /*0830*/  HFMA2 R19, -RZ, RZ, 0, 5.9604644775390625e-08 ;  /* 0x00000001ff137431 */ /* 0x000fe400000001ff */
[----:B------:R-:W-:-:S07]  /*0840*/  IMAD.MOV.U32 R11, RZ, RZ, RZ ;  /* 0x000000ffff0b7224 */ /* 0x000fce00078e00ff */
.L_x_16:
[----:B------:R-:W-:-:S05]  /*0850*/  VIADD R22, R19, 0x1 ;  /* 0x0000000113167836 */ /* 0x000fca0000000000 */
[----:B------:R-:W-:-:S13]  /*0860*/  ISETP.GE.AND P1, PT, R22, R0, PT ;  /* 0x000000001600720c */ /* 0x000fda0003f26270 */
[----:B------:R-:W-:-:S05]  /*0870*/  @!P1 IMAD R18, R19, 0x4, R4 ;  /* 0x0000000413129824 */ /* 0x000fca00078e0204 */
[----:B0-----:R-:W-:Y:S04]  /*0880*/  @!P1 LDS R20, [R18+0x4] ;  /* 0x0000040012149984 */ /* 0x001fe80000000800 */
[----:B------:R-:W0:Y:S02]  /*0890*/  @!P1 LDS R21, [R18] ;  /* 0x0000000012159984 */ /* 0x000e240000000800 */
[----:B0-----:R-:W-:-:S04]  /*08a0*/  @!P1 FSETP.GT.AND P0, PT, R20, R21, PT ;  /* 0x000000151400920b */ /* 0x001fc80003f04000 */
[----:B------:R-:W-:-:S05]  /*08b0*/  @!P1 SEL R19, R22, R19, P0 ;  /* 0x0000001316139207 */ /* 0x000fca0000000000 */
[----:B------:R-:W-:Y:S02]  /*08c0*/  IMAD R20, R19, 0x4, R4 ;  /* 0x0000000413147824 */ /* 0x000fe400078e0204 */
[----:B------:R-:W-:-:S03]  /*08d0*/  IMAD.MOV.U32 R22, RZ, RZ, R19 ;  /* 0x000000ffff167224 */ /* 0x000fc600078e0013 */
[----:B------:R-:W0:Y:S02]  /*08e0*/  LDS R23, [R20] ;  /* 0x0000000014177984 */ /* 0x000e240000000800 */
[----:B0-----:R-:W-:-:S13]  /*08f0*/  FSETP.GTU.AND P0, PT, R23, R15, PT ;  /* 0x0000000f1700720b */ /* 0x001fda0003f0c000 */
[----:B------:R-:W-:Y:S05]  /*0900*/  @!P0 BRA `(.L_x_15) ;  /* 0x0000000000288947 */ /* 0x000fea0003800000 */
[----:B------:R-:W-:Y:S01]  /*0910*/  LEA R18, R11, R4, 0x2 ;  /* 0x000000040b127211 */ /* 0x000fe200078e10ff */
[C-C-:B------:R-:W-:Y:S01]  /*0920*/  IMAD R20, R19.reuse, 0x4, R5.reuse ;  /* 0x0000000413147824 */ /* 0x140fe200078e0205 */
[----:B------:R-:W-:Y:S01]  /*0930*/  LEA R19, R19, 0x1, 0x1 ;  /* 0x0000000113137811 */ /* 0x000fe200078e08ff */
[----:B------:R-:W-:Y:S02]  /*0940*/  IMAD R21, R11, 0x4, R5 ;  /* 0x000000040b157824 */ /* 0x000fe400078e0205 */
[----:B------:R-:W-:Y:S01]  /*0950*/  STS [R18], R23 ;  /* 0x0000001712007388 */ /* 0x000fe20000000800 */
[----:B------:R-:W-:Y:S01]  /*0960*/  ISETP.GE.AND P0, PT, R19, R0, PT ;  /* 0x000000001300720c */ /* 0x000fe20003f06270 */
[----:B------:R-:W-:Y:S02]  /*0970*/  IMAD.MOV.U32 R11, RZ, RZ, R22 ;  /* 0x000000ffff0b7224 */ /* 0x000fe400078e0016 */
[----:B------:R-:W0:Y:S04]  /*0980*/  LDS R20, [R20] ;  /* 0x0000000014147984 */ /* 0x000e280000000800 */
[----:B0-----:R0:W-:Y:S06]  /*0990*/  STS [R21], R20 ;  /* 0x0000001415007388 */ /* 0x0011ec0000000800 */
[----:B------:R-:W-:Y:S05]  /*09a0*/  @!P0 BRA `(.L_x_16) ;  /* 0xfffffffc00a88947 */ /* 0x000fea000383ffff */
.L_x_15:
[----:B------:R-:W-:Y:S05]  /*09b0*/  BSYNC.RECONVERGENT B1 ;  /* 0x0000000000017941 */ /* 0x000fea0003800200 */
.L_x_14:
[C---:B------:R-:W-:Y:S01]  /*09c0*/  IMAD R18, R11.reuse, 0x4, R4 ;  /* 0x000000040b127824 */ /* 0x040fe200078e0204 */
[----:B0-----:R-:W-:-:S04]  /*09d0*/  LEA R20, R11, R5, 0x2 ;  /* 0x000000050b147211 */ /* 0x001fc800078e10ff */
[----:B------:R4:W-:Y:S04]  /*09e0*/  STS [R18], R15 ;  /* 0x0000000f12007388 */ /* 0x0009e80000000800 */
[----:B---3--:R4:W-:Y:S04]  /*09f0*/  STS [R20], R17 ;  /* 0x0000001114007388 */ /* 0x0089e80000000800 */
[----:B------:R4:W0:Y:S02]  /*0a00*/  LDS R11, [R4] ;  /* 0x00000000040b7984 */ /* 0x0008240000000800 */
.L_x_9:
[----:B------:R-:W-:Y:S05]  /*0a10*/  BSYNC.RECONVERGENT B0 ;  /* 0x0000000000007941 */ /* 0x000fea0003800200 */
.L_x_8:
[----:B--2-4-:R-:W-:-:S05]  /*0a20*/  VIADD R15, R14, 0xffffffff ;  /* 0xffffffff0e0f7836 */ /* 0x014fca0000000000 */
[----:B------:R-:W-:-:S13]  /*0a30*/  LOP3.LUT P0, R14, R15, RZ, R14, 0xa0, !PT ;  /* 0x000000ff0f0e7212 */ /* 0x000fda000780a00e */
[----:B------:R-:W-:Y:S05]  /*0a40*/  @P0 BRA `(.L_x_17) ;  /* 0xfffffff800a80947 */ /* 0x000fea000383ffff */
.L_x_6:
[----:B------:R-:W-:-:S05]  /*0a50*/  VIADD R8, R8, 0x20 ;  /* 0x0000002008087836 */ /* 0x000fca0000000000 */
[----:B------:R-:W-:-:S13]  /*0a60*/  ISETP.GE.AND P0, PT, R8, R13, PT ;  /* 0x0000000d0800720c */ /* 0x000fda0003f06270 */
[----:B------:R-:W-:Y:S05]  /*0a70*/  @!P0 BRA `(.L_x_18) ;  /* 0xfffffff800448947 */ /* 0x000fea000383ffff */
.L_x_4:
[----:B------:R-:W-:Y:S05]  /*0a80*/  WARPSYNC.ALL ;  /* 0x0000000000007948 */ /* 0x000fea0003800000 */
[----:B------:R-:W2:Y:S01]  /*0a90*/  LDCU UR5, c[0x0][0x3a8] ;  /* 0x00007500ff0577ac */ /* 0x000ea20008000800 */
[----:B------:R-:W4:Y:S01]  /*0aa0*/  LDCU UR6, c[0x0][0x398] ;  /* 0x00007300ff0677ac */ /* 0x000f220008000800 */
[----:B--2---:R-:W-:-:S04]  /*0ab0*/  UIADD3 UR4, UPT, UPT, UR4, UR5, URZ ;  /* 0x0000000504047290 */ /* 0x004fc8000fffe0ff */
[----:B----4-:R-:W-:Y:S01]  /*0ac0*/  UISETP.GE.AND UP0, UPT, UR4, UR6, UPT ;  /* 0x000000060400728c */ /* 0x010fe2000bf06270 */
[----:B------:R-:W-:Y:S08]  /*0ad0*/  BAR.SYNC.DEFER_BLOCKING 0x0 ;  /* 0x0000000000007b1d */ /* 0x000ff00000010000 */
[----:B------:R-:W-:Y:S05]  /*0ae0*/  BRA.U !UP0, `(.L_x_19) ;  /* 0xfffffff508bc7547 */ /* 0x000fea000b83ffff */
.L_x_0:
[----:B------:R-:W2:Y:S02]  /*0af0*/  LDCU UR5, c[0x0][0x388] ;  /* 0x00007100ff0577ac */ /* 0x000ea40008000800 */
[----:B--2---:R-:W-:-:S04]  /*0b00*/  ISETP.GE.AND P0, PT, R7, UR5, PT ;  /* 0x0000000507007c0c */ /* 0x004fc8000bf06270 */
[----:B------:R-:W-:-:S13]  /*0b10*/  ISETP.NE.OR P0, PT, R10, RZ, P0 ;  /* 0x000000ff0a00720c */ /* 0x000fda0000705670 */
[----:B------:R-:W-:Y:S05]  /*0b20*/  @P0 EXIT ;  /* 0x000000000000094d */ /* 0x000fea0003800000 */
[----:B------:R-:W2:Y:S01]  /*0b30*/  LDCU UR4, c[0x0][0x39c] ;  /* 0x00007380ff0477ac */ /* 0x000ea20008000800 */
[----:B------:R-:W-:Y:S01]  /*0b40*/  ISETP.GE.AND P0, PT, R0, 0x1, PT ;  /* 0x000000010000780c */ /* 0x000fe20003f06270 */
[----:B------:R-:W-:Y:S01]  /*0b50*/  BSSY.RECONVERGENT B0, `(.L_x_20) ;  /* 0x000003b000007945 */ /* 0x000fe20003800200 */
[----:B--2---:R-:W-:-:S11]  /*0b60*/  IMAD R7, R7, UR4, RZ ;  /* 0x0000000407077c24 */ /* 0x004fd6000f8e02ff */
[----:B------:R-:W-:Y:S05]  /*0b70*/  @!P0 BRA `(.L_x_21) ;  /* 0x0000000000e08947 */ /* 0x000fea0003800000 */
[----:B-----5:R-:W-:-:S07]  /*0b80*/  IMAD.MOV.U32 R2, RZ, RZ, R0 ;  /* 0x000000ffff027224 */ /* 0x020fce00078e0000 */
.L_x_27:
[----:B--2---:R2:W4:Y:S01]  /*0b90*/  LDS R3, [R4] ;  /* 0x0000000004037984 */ /* 0x0045220000000800 */
[C---:B------:R-:W-:Y:S01]  /*0ba0*/  ISETP.NE.AND P0, PT, R2.reuse, 0x1, PT ;  /* 0x000000010200780c */ /* 0x040fe20003f05270 */
[----:B------:R-:W-:Y:S01]  /*0bb0*/  BSSY.RECONVERGENT B1, `(.L_x_22) ;  /* 0x0000029000017945 */ /* 0x000fe20003800200 */
[----:B------:R-:W-:Y:S01]  /*0bc0*/  VIADD R8, R2, 0xffffffff ;  /* 0xffffffff02087836 */ /* 0x000fe20000000000 */
[----:B------:R2:W0:Y:S10]  /*0bd0*/  LDS R6, [R5] ;  /* 0x0000000005067984 */ /* 0x0004340000000800 */
[----:B--2---:R-:W-:Y:S05]  /*0be0*/  @!P0 BRA `(.L_x_23) ;  /* 0x0000000000948947 */ /* 0x004fea0003800000 */
[C---:B------:R-:W-:Y:S01]  /*0bf0*/  LEA R9, R2.reuse, R5, 0x2 ;  /* 0x0000000502097211 */ /* 0x040fe200078e10ff */
[C---:B------:R-:W-:Y:S01]  /*0c00*/  IMAD R10, R2.reuse, 0x4, R4 ;  /* 0x00000004020a7824 */ /* 0x040fe200078e0204 */
[----:B------:R-:W-:Y:S01]  /*0c10*/  ISETP.GE.U32.AND P0, PT, R2, 0x3, PT ;  /* 0x000000030200780c */ /* 0x000fe20003f06070 */
[----:B------:R-:W-:Y:S01]  /*0c20*/  BSSY.RECONVERGENT B2, `(.L_x_24) ;  /* 0x000001d000027945 */ /* 0x000fe20003800200 */
[----:B0-----:R-:W-:Y:S01]  /*0c30*/  IMAD.MOV.U32 R11, RZ, RZ, RZ ;  /* 0x000000ffff0b7224 */ /* 0x001fe200078e00ff */
[----:B------:R0:W2:Y:S04]  /*0c40*/  LDS R14, [R9+-0x4] ;  /* 0xfffffc00090e7984 */ /* 0x0000a80000000800 */
[----:B-1----:R0:W1:Y:S06]  /*0c50*/  LDS R16, [R10+-0x4] ;  /* 0xfffffc000a107984 */ /* 0x00206c0000000800 */
[----:B------:R-:W-:Y:S05]  /*0c60*/  @!P0 BRA `(.L_x_25) ;  /* 0x0000000000608947 */ /* 0x000fea0003800000 */
[----:B------:R-:W-:Y:S02]  /*0c70*/  IMAD.MOV.U32 R11, RZ, RZ, RZ ;  /* 0x000000ffff0b7224 */ /* 0x000fe400078e00ff */
[----:B0-----:R-:W-:-:S07]  /*0c80*/  IMAD.MOV.U32 R9, RZ, RZ, 0x1 ;  /* 0x00000001ff097424 */ /* 0x001fce00078e00ff */
.L_x_26:
[----:B------:R-:W-:-:S04]  /*0c90*/  IADD3 R15, PT, PT, R9, 0x1, RZ ;  /* 0x00000001090f7810 */ /* 0x000fc80007ffe0ff */
        /* <DEDUP_REMOVED lines=8> */
[----:B---3--:R-:W1:Y:S02]  /*0d20*/  LDS R17, [R12] ;  /* 0x000000000c117984 */ /* 0x008e640000000800 */
[----:B-1----:R-:W-:-:S13]  /*0d30*/  FSETP.GTU.AND P0, PT, R17, R16, PT ;  /* 0x000000101100720b */ /* 0x002fda0003f0c000 */
[----:B------:R-:W-:Y:S05]  /*0d40*/  @!P0 BRA `(.L_x_25) ;  /* 0x0000000000288947 */ /* 0x000fea0003800000 */
[----:B------:R-:W-:Y:S01]  /*0d50*/  IMAD R10, R11, 0x4, R4 ;  /* 0x000000040b0a7824 */ /* 0x000fe200078e0204 */
[----:B------:R-:W-:Y:S01]  /*0d60*/  LEA R12, R9, R5, 0x2 ;  /* 0x00000005090c7211 */ /* 0x000fe200078e10ff */
[----:B------:R-:W-:Y:S01]  /*0d70*/  IMAD R13, R11, 0x4, R5 ;  /* 0x000000040b0d7824 */ /* 0x000fe200078e0205 */
[----:B------:R-:W-:Y:S01]  /*0d80*/  LEA R9, R9, 0x1, 0x1 ;  /* 0x0000000109097811 */ /* 0x000fe200078e08ff */
[----:B------:R-:W-:Y:S01]  /*0d90*/  IMAD.MOV.U32 R11, RZ, RZ, R15 ;  /* 0x000000ffff0b7224 */ /* 0x000fe200078e000f */
[----:B------:R-:W-:Y:S02]  /*0da0*/  STS [R10], R17 ;  /* 0x000000110a007388 */ /* 0x000fe40000000800 */
[----:B------:R-:W-:Y:S02]  /*0db0*/  ISETP.GE.AND P0, PT, R9, R8, PT ;  /* 0x000000080900720c */ /* 0x000fe40003f06270 */
[----:B------:R-:W0:Y:S04]  /*0dc0*/  LDS R12, [R12] ;  /* 0x000000000c0c7984 */ /* 0x000e280000000800 */
[----:B0-----:R0:W-:Y:S07]  /*0dd0*/  STS [R13], R12 ;  /* 0x0000000c0d007388 */ /* 0x0011ee0000000800 */
[----:B------:R-:W-:Y:S05]  /*0de0*/  @!P0 BRA `(.L_x_26) ;  /* 0xfffffffc00a88947 */ /* 0x000fea000383ffff */
.L_x_25:
[----:B------:R-:W-:Y:S05]  /*0df0*/  BSYNC.RECONVERGENT B2 ;  /* 0x0000000000027941 */ /* 0x000fea0003800200 */
.L_x_24:
[C---:B0-----:R-:W-:Y:S02]  /*0e00*/  IMAD R9, R11.reuse, 0x4, R4 ;  /* 0x000000040b097824 */ /* 0x041fe400078e0204 */
[----:B------:R-:W-:-:S03]  /*0e10*/  IMAD R11, R11, 0x4, R5 ;  /* 0x000000040b0b7824 */ /* 0x000fc600078e0205 */
[----:B-1----:R0:W-:Y:S04]  /*0e20*/  STS [R9], R16 ;  /* 0x0000001009007388 */ /* 0x0021e80000000800 */
[----:B--2---:R0:W-:Y:S02]  /*0e30*/  STS [R11], R14 ;  /* 0x0000000e0b007388 */ /* 0x0041e40000000800 */
.L_x_23:
[----:B------:R-:W-:Y:S05]  /*0e40*/  BSYNC.RECONVERGENT B1 ;  /* 0x0000000000017941 */ /* 0x000fea0003800200 */
.L_x_22:
[----:B------:R-:W2:Y:S01]  /*0e50*/  LDCU.64 UR4, c[0x0][0x3a0] ;  /* 0x00007400ff0477ac */ /* 0x000ea20008000a00 */
[----:B------:R-:W-:Y:S02]  /*0e60*/  SHF.R.S32.HI R10, RZ, 0x1f, R2 ;  /* 0x0000001fff0a7819 */ /* 0x000fe40000011402 */
[----:B0-----:R-:W-:-:S04]  /*0e70*/  IADD3 R9, P0, PT, R7, R2, RZ ;  /* 0x0000000207097210 */ /* 0x001fc80007f1e0ff */
[----:B-1----:R-:W-:Y:S02]  /*0e80*/  LEA.HI.X.SX32 R12, R7, R10, 0x1, P0 ;  /* 0x0000000a070c7211 */ /* 0x002fe400000f0eff */
[----:B--2---:R-:W-:-:S04]  /*0e90*/  LEA R10, P0, R9, UR4, 0x3 ;  /* 0x00000004090a7c11 */ /* 0x004fc8000f8018ff */
[----:B------:R-:W-:Y:S02]  /*0ea0*/  LEA.HI.X R11, R9, UR5, R12, 0x3, P0 ;  /* 0x00000005090b7c11 */ /* 0x000fe400080f1c0c */
[----:B------:R-:W-:Y:S02]  /*0eb0*/  ISETP.GT.AND P0, PT, R2, 0x1, PT ;  /* 0x000000010200780c */ /* 0x000fe40003f04270 */
[----:B------:R-:W-:Y:S01]  /*0ec0*/  MOV R2, R8 ;  /* 0x0000000800027202 */ /* 0x000fe20000000f00 */
[----:B------:R2:W-:Y:S04]  /*0ed0*/  STG.E desc[UR8][R10.64+-0x8], R6 ;  /* 0xfffff8060a007986 */ /* 0x0005e8000c101908 */
[----:B----4-:R2:W-:Y:S06]  /*0ee0*/  STG.E desc[UR8][R10.64+-0x4], R3 ;  /* 0xfffffc030a007986 */ /* 0x0105ec000c101908 */
[----:B------:R-:W-:Y:S05]  /*0ef0*/  @P0 BRA `(.L_x_27) ;  /* 0xfffffffc00240947 */ /* 0x000fea000383ffff */
.L_x_21:
[----:B------:R-:W-:Y:S05]  /*0f00*/  BSYNC.RECONVERGENT B0 ;  /* 0x0000000000007941 */ /* 0x000fea0003800200 */
.L_x_20:
[----:B------:R-:W4:Y:S02]  /*0f10*/  LDCU UR4, c[0x0][0x39c] ;  /* 0x00007380ff0477ac */ /* 0x000f240008000800 */
[----:B----4-:R-:W-:-:S13]  /*0f20*/  ISETP.GE.AND P0, PT, R0, UR4, PT ;  /* 0x0000000400007c0c */ /* 0x010fda000bf06270 */
[----:B------:R-:W-:Y:S05]  /*0f30*/  @P0 EXIT ;  /* 0x000000000000094d */ /* 0x000fea0003800000 */
[C---:B-----5:R-:W-:Y:S01]  /*0f40*/  VIADD R2, R0.reuse, -UR4 ;  /* 0x8000000400027c36 */ /* 0x060fe20008000000 */
[----:B------:R-:W-:Y:S01]  /*0f50*/  IADD3 R8, PT, PT, -R0, UR4, RZ ;  /* 0x0000000400087c10 */ /* 0x000fe2000fffe1ff */
[----:B------:R-:W-:Y:S03]  /*0f60*/  BSSY.RECONVERGENT B0, `(.L_x_28) ;  /* 0x0000023000007945 */ /* 0x000fe60003800200 */
[----:B------:R-:W-:Y:S02]  /*0f70*/  ISETP.GT.U32.AND P1, PT, R2, -0x8, PT ;  /* 0xfffffff80200780c */ /* 0x000fe40003f24070 */
[----:B--2---:R-:W-:-:S04]  /*0f80*/  LOP3.LUT R10, R8, 0x7, RZ, 0xc0, !PT ;  /* 0x00000007080a7812 */ /* 0x004fc800078ec0ff */
[----:B------:R-:W-:-:S07]  /*0f90*/  ISETP.NE.AND P0, PT, R10, RZ, PT ;  /* 0x000000ff0a00720c */ /* 0x000fce0003f05270 */
[----:B------:R-:W-:Y:S06]  /*0fa0*/  @P1 BRA `(.L_x_29) ;  /* 0x0000000000781947 */ /* 0x000fec0003800000 */
[----:B------:R-:W2:Y:S01]  /*0fb0*/  LDC.64 R4, c[0x0][0x3a0] ;  /* 0x0000e800ff047b82 */ /* 0x000ea20000000a00 */
[----:B------:R-:W-:Y:S01]  /*0fc0*/  LOP3.LUT R2, R8, 0xfffffff8, RZ, 0xc0, !PT ;  /* 0xfffffff808027812 */ /* 0x000fe200078ec0ff */
[----:B------:R-:W-:-:S04]  /*0fd0*/  IMAD.IADD R9, R0, 0x1, R7 ;  /* 0x0000000100097824 */ /* 0x000fc800078e0207 */
[----:B------:R-:W-:Y:S01]  /*0fe0*/  IMAD.MOV R6, RZ, RZ, -R2 ;  /* 0x000000ffff067224 */ /* 0x000fe200078e0a02 */
[----:B--2---:R-:W-:-:S05]  /*0ff0*/  IADD3 R4, P1, PT, R4, 0x20, RZ ;  /* 0x0000002004047810 */ /* 0x004fca0007f3e0ff */
[----:B------:R-:W-:-:S08]  /*1000*/  IMAD.X R5, RZ, RZ, R5, P1 ;  /* 0x000000ffff057224 */ /* 0x000fd000008e0605 */
.L_x_30:
[----:B0-2---:R-:W-:Y:S01]  /*1010*/  MOV R11, 0xffffffff ;  /* 0xffffffff000b7802 */ /* 0x005fe20000000f00 */
[----:B------:R-:W-:-:S04]  /*1020*/  IMAD.WIDE R2, R9, 0x8, R4 ;  /* 0x0000000809027825 */ /* 0x000fc800078e0204 */
[----:B------:R-:W-:Y:S01]  /*1030*/  IMAD.MOV.U32 R13, RZ, RZ, 0x7f800000 ;  /* 0x7f800000ff0d7424 */ /* 0x000fe200078e00ff */
[----:B------:R2:W-:Y:S01]  /*1040*/  STG.E desc[UR8][R2.64+-0x20], R11 ;  /* 0xffffe00b02007986 */ /* 0x0005e2000c101908 */
[----:B------:R-:W-:Y:S02]  /*1050*/  VIADD R6, R6, 0x8 ;  /* 0x0000000806067836 */ /* 0x000fe40000000000 */
[----:B------:R-:W-:Y:S01]  /*1060*/  VIADD R0, R0, 0x8 ;  /* 0x0000000800007836 */ /* 0x000fe20000000000 */
[----:B------:R2:W-:Y:S01]  /*1070*/  STG.E desc[UR8][R2.64+-0x18], R11 ;  /* 0xffffe80b02007986 */ /* 0x0005e2000c101908 */
[----:B------:R-:W-:Y:S01]  /*1080*/  VIADD R9, R9, 0x8 ;  /* 0x0000000809097836 */ /* 0x000fe20000000000 */
[----:B------:R-:W-:Y:S02]  /*1090*/  ISETP.NE.AND P1, PT, R6, RZ, PT ;  /* 0x000000ff0600720c */ /* 0x000fe40003f25270 */
[----:B------:R2:W-:Y:S04]  /*10a0*/  STG.E desc[UR8][R2.64+-0x10], R11 ;  /* 0xfffff00b02007986 */ /* 0x0005e8000c101908 */
        /* <DEDUP_REMOVED lines=12> */
[----:B------:R2:W-:Y:S01]  /*1170*/  STG.E desc[UR8][R2.64+0x1c], R13 ;  /* 0x00001c0d02007986 */ /* 0x0005e2000c101908 */
[----:B------:R-:W-:Y:S05]  /*1180*/  @P1 BRA `(.L_x_30) ;  /* 0xfffffffc00a01947 */ /* 0x000fea000383ffff */
.L_x_29:
[----:B------:R-:W-:Y:S05]  /*1190*/  BSYNC.RECONVERGENT B0 ;  /* 0x0000000000007941 */ /* 0x000fea0003800200 */
.L_x_28:
[----:B------:R-:W-:Y:S05]  /*11a0*/  @!P0 EXIT ;  /* 0x000000000000894d */ /* 0x000fea0003800000 */
[----:B------:R-:W-:Y:S01]  /*11b0*/  ISETP.GE.U32.AND P0, PT, R10, 0x4, PT ;  /* 0x000000040a00780c */ /* 0x000fe20003f06070 */
[----:B------:R-:W-:Y:S01]  /*11c0*/  BSSY.RECONVERGENT B0, `(.L_x_31) ;  /* 0x0000012000007945 */ /* 0x000fe20003800200 */
[----:B------:R-:W-:-:S04]  /*11d0*/  LOP3.LUT R4, R8, 0x3, RZ, 0xc0, !PT ;  /* 0x0000000308047812 */ /* 0x000fc800078ec0ff */
[----:B------:R-:W-:-:S07]  /*11e0*/  ISETP.NE.AND P1, PT, R4, RZ, PT ;  /* 0x000000ff0400720c */ /* 0x000fce0003f25270 */
[----:B------:R-:W-:Y:S06]  /*11f0*/  @!P0 BRA `(.L_x_32) ;  /* 0x0000000000388947 */ /* 0x000fec0003800000 */
[----:B--2---:R-:W2:Y:S01]  /*1200*/  LDC.64 R2, c[0x0][0x3a0] ;  /* 0x0000e800ff027b82 */ /* 0x004ea20000000a00 */
[C---:B------:R-:W-:Y:S01]  /*1210*/  IADD3 R5, PT, PT, R0.reuse, R7, RZ ;  /* 0x0000000700057210 */ /* 0x040fe20007ffe0ff */
[----:B------:R-:W-:Y:S02]  /*1220*/  IMAD.MOV.U32 R9, RZ, RZ, -0x1 ;  /* 0xffffffffff097424 */ /* 0x000fe400078e00ff */
[----:B0-----:R-:W-:Y:S02]  /*1230*/  VIADD R0, R0, 0x4 ;  /* 0x0000000400007836 */ /* 0x001fe40000000000 */
[----:B--2---:R-:W-:-:S04]  /*1240*/  IMAD.WIDE R2, R5, 0x8, R2 ;  /* 0x0000000805027825 */ /* 0x004fc800078e0202 */
[----:B------:R-:W-:Y:S01]  /*1250*/  IMAD.MOV.U32 R5, RZ, RZ, 0x7f800000 ;  /* 0x7f800000ff057424 */ /* 0x000fe200078e00ff */
[----:B------:R4:W-:Y:S04]  /*1260*/  STG.E desc[UR8][R2.64], R9 ;  /* 0x0000000902007986 */ /* 0x0009e8000c101908 */
[----:B------:R4:W-:Y:S04]  /*1270*/  STG.E desc[UR8][R2.64+0x8], R9 ;  /* 0x0000080902007986 */ /* 0x0009e8000c101908 */
[----:B------:R4:W-:Y:S04]  /*1280*/  STG.E desc[UR8][R2.64+0x10], R9 ;  /* 0x0000100902007986 */ /* 0x0009e8000c101908 */
[----:B------:R4:W-:Y:S04]  /*1290*/  STG.E desc[UR8][R2.64+0x18], R9 ;  /* 0x0000180902007986 */ /* 0x0009e8000c101908 */
[----:B------:R4:W-:Y:S04]  /*12a0*/  STG.E desc[UR8][R2.64+0x4], R5 ;  /* 0x0000040502007986 */ /* 0x0009e8000c101908 */
[----:B------:R4:W-:Y:S04]  /*12b0*/  STG.E desc[UR8][R2.64+0xc], R5 ;  /* 0x00000c0502007986 */ /* 0x0009e8000c101908 */
[----:B------:R4:W-:Y:S04]  /*12c0*/  STG.E desc[UR8][R2.64+0x14], R5 ;  /* 0x0000140502007986 */ /* 0x0009e8000c101908 */
[----:B------:R4:W-:Y:S02]  /*12d0*/  STG.E desc[UR8][R2.64+0x1c], R5 ;  /* 0x00001c0502007986 */ /* 0x0009e4000c101908 */
.L_x_32:
[----:B------:R-:W-:Y:S05]  /*12e0*/  BSYNC.RECONVERGENT B0 ;  /* 0x0000000000007941 */ /* 0x000fea0003800200 */
.L_x_31:
[----:B------:R-:W-:Y:S05]  /*12f0*/  @!P1 EXIT ;  /* 0x000000000000994d */ /* 0x000fea0003800000 */
[----:B------:R-:W-:Y:S01]  /*1300*/  ISETP.NE.AND P0, PT, R4, 0x1, PT ;  /* 0x000000010400780c */ /* 0x000fe20003f05270 */
[----:B------:R-:W-:Y:S01]  /*1310*/  BSSY.RECONVERGENT B0, `(.L_x_33) ;  /* 0x000000e000007945 */ /* 0x000fe20003800200 */
[----:B--2-4-:R-:W-:-:S04]  /*1320*/  LOP3.LUT R2, R8, 0x1, RZ, 0xc0, !PT ;  /* 0x0000000108027812 */ /* 0x014fc800078ec0ff */
[----:B------:R-:W-:-:S07]  /*1330*/  ISETP.NE.U32.AND P1, PT, R2, 0x1, PT ;  /* 0x000000010200780c */ /* 0x000fce0003f25070 */
[----:B------:R-:W-:Y:S06]  /*1340*/  @!P0 BRA `(.L_x_34) ;  /* 0x0000000000288947 */ /* 0x000fec0003800000 */
[----:B------:R-:W2:Y:S01]  /*1350*/  LDC.64 R2, c[0x0][0x3a0] ;  /* 0x0000e800ff027b82 */ /* 0x000ea20000000a00 */
[C---:B------:R-:W-:Y:S01]  /*1360*/  IMAD.IADD R5, R0.reuse, 0x1, R7 ;  /* 0x0000000100057824 */ /* 0x040fe200078e0207 */
[----:B------:R-:W-:Y:S01]  /*1370*/  MOV R9, 0xffffffff ;  /* 0xffffffff00097802 */ /* 0x000fe20000000f00 */
[----:B0-----:R-:W-:Y:S02]  /*1380*/  VIADD R0, R0, 0x2 ;  /* 0x0000000200007836 */ /* 0x001fe40000000000 */
[----:B--2---:R-:W-:-:S04]  /*1390*/  IMAD.WIDE R2, R5, 0x8, R2 ;  /* 0x0000000805027825 */ /* 0x004fc800078e0202 */
[----:B------:R-:W-:Y:S01]  /*13a0*/  IMAD.MOV.U32 R5, RZ, RZ, 0x7f800000 ;  /* 0x7f800000ff057424 */ /* 0x000fe200078e00ff */
[----:B------:R2:W-:Y:S04]  /*13b0*/  STG.E desc[UR8][R2.64], R9 ;  /* 0x0000000902007986 */ /* 0x0005e8000c101908 */
[----:B------:R2:W-:Y:S04]  /*13c0*/  STG.E desc[UR8][R2.64+0x8], R9 ;  /* 0x0000080902007986 */ /* 0x0005e8000c101908 */
[----:B------:R2:W-:Y:S04]  /*13d0*/  STG.E desc[UR8][R2.64+0x4], R5 ;  /* 0x0000040502007986 */ /* 0x0005e8000c101908 */
[----:B------:R2:W-:Y:S02]  /*13e0*/  STG.E desc[UR8][R2.64+0xc], R5 ;  /* 0x00000c0502007986 */ /* 0x0005e4000c101908 */
.L_x_34:
[----:B------:R-:W-:Y:S05]  /*13f0*/  BSYNC.RECONVERGENT B0 ;  /* 0x0000000000007941 */ /* 0x000fea0003800200 */
.L_x_33:
[----:B------:R-:W-:Y:S05]  /*1400*/  @P1 EXIT ;  /* 0x000000000000194d */ /* 0x000fea0003800000 */
[----:B--2---:R-:W2:Y:S01]  /*1410*/  LDC.64 R2, c[0x0][0x3a0] ;  /* 0x0000e800ff027b82 */ /* 0x004ea20000000a00 */
[----:B------:R-:W-:Y:S01]  /*1420*/  IMAD.IADD R7, R7, 0x1, R0 ;  /* 0x0000000107077824 */ /* 0x000fe200078e0200 */
[----:B------:R-:W-:-:S03]  /*1430*/  MOV R5, 0xffffffff ;  /* 0xffffffff00057802 */ /* 0x000fc60000000f00 */
[----:B--2---:R-:W-:-:S04]  /*1440*/  IMAD.WIDE R2, R7, 0x8, R2 ;  /* 0x0000000807027825 */ /* 0x004fc800078e0202 */
[----:B------:R-:W-:Y:S01]  /*1450*/  IMAD.MOV.U32 R7, RZ, RZ, 0x7f800000 ;  /* 0x7f800000ff077424 */ /* 0x000fe200078e00ff */
[----:B------:R-:W-:Y:S04]  /*1460*/  STG.E desc[UR8][R2.64], R5 ;  /* 0x0000000502007986 */ /* 0x000fe8000c101908 */
[----:B------:R-:W-:Y:S01]  /*1470*/  STG.E desc[UR8][R2.64+0x4], R7 ;  /* 0x0000040702007986 */ /* 0x000fe2000c101908 */
[----:B------:R-:W-:Y:S05]  /*1480*/  EXIT ;  /* 0x000000000000794d */ /* 0x000fea0003800000 */
.L_x_5:
[----:B------:R-:W-:Y:S01]  /*1490*/  HFMA2 R19, -RZ, RZ, 0, 1.847743988037109375e-06 ;  /* 0x0000001fff137431 */ /* 0x000fe200000001ff */
[----:B------:R-:W-:Y:S01]  /*14a0*/  BSSY B0, `(.L_x_35) ;  /* 0x0000006000007945 */ /* 0x000fe20003800000 */
[----:B------:R-:W-:Y:S02]  /*14b0*/  IMAD.MOV.U32 R20, RZ, RZ, R11 ;  /* 0x000000ffff147224 */ /* 0x000fe400078e000b */
[----:B------:R-:W-:-:S07]  /*14c0*/  IMAD.MOV.U32 R18, RZ, RZ, RZ ;  /* 0x000000ffff127224 */ /* 0x000fce00078e00ff */
[----:B------:R-:W-:Y:S05]  /*14d0*/  WARPSYNC.COLLECTIVE R9, `(.L_x_36) ;  /* 0x0000000009087348 */ /* 0x000fea0003c00000 */
[----:B------:R0:W1:Y:S02]  /*14e0*/  SHFL.IDX P1, R17, R20, R18, R19 ;  /* 0x0000001214117389 */ /* 0x0000640000020013 */
[----:B01----:R-:W-:Y:S05]  /*14f0*/  ENDCOLLECTIVE ;  /* 0x000000000000791b */ /* 0x003fea0003800000 */
.L_x_36:
[----:B------:R-:W-:Y:S05]  /*1500*/  BSYNC B0 ;  /* 0x0000000000007941 */ /* 0x000fea0003800000 */
.L_x_35:
[----:B------:R-:W-:Y:S01]  /*1510*/  IMAD.MOV.U32 R20, RZ, RZ, R0 ;  /* 0x000000ffff147224 */ /* 0x000fe200078e0000 */
[----:B------:R-:W-:Y:S01]  /*1520*/  MOV R19, 0x1f ;  /* 0x0000001f00137802 */ /* 0x000fe20000000f00 */
[----:B------:R-:W-:Y:S02]  /*1530*/  IMAD.MOV.U32 R18, RZ, RZ, RZ ;  /* 0x000000ffff127224 */ /* 0x000fe400078e00ff */
[----:B------:R-:W-:-:S07]  /*1540*/  IMAD.MOV.U32 R15, RZ, RZ, R17 ;  /* 0x000000ffff0f7224 */ /* 0x000fce00078e0011 */
[----:B------:R-:W-:Y:S05]  /*1550*/  WARPSYNC.COLLECTIVE R9, `(.L_x_37) ;  /* 0x0000000009087348 */ /* 0x000fea0003c00000 */
[----:B------:R0:W1:Y:S02]  /*1560*/  SHFL.IDX P1, R17, R20, R18, R19 ;  /* 0x0000001214117389 */ /* 0x0000640000020013 */
[----:B01----:R-:W-:Y:S05]  /*1570*/  ENDCOLLECTIVE ;  /* 0x000000000000791b */ /* 0x003fea0003800000 */
.L_x_37:
[----:B------:R-:W-:Y:S01]  /*1580*/  IMAD.MOV.U32 R14, RZ, RZ, R17 ;  /* 0x000000ffff0e7224 */ /* 0x000fe200078e0011 */
[----:B------:R-:W-:Y:S06]  /*1590*/  BRA `(.L_x_38) ;  /* 0xffffffec00b47947 */ /* 0x000fec000383ffff */
.L_x_7:
[----:B------:R-:W-:Y:S01]  /*15a0*/  BSSY B0, `(.L_x_39) ;  /* 0x0000006000007945 */ /* 0x000fe20003800000 */
[----:B------:R-:W-:Y:S02]  /*15b0*/  IMAD.MOV.U32 R20, RZ, RZ, R12 ;  /* 0x000000ffff147224 */ /* 0x000fe400078e000c */
[----:B------:R-:W-:-:S07]  /*15c0*/  IMAD.MOV.U32 R19, RZ, RZ, 0x1f ;  /* 0x0000001fff137424 */ /* 0x000fce00078e00ff */
[----:B012---:R-:W-:Y:S05]  /*15d0*/  WARPSYNC.COLLECTIVE R9, `(.L_x_40) ;  /* 0x0000000009087348 */ /* 0x007fea0003c00000 */
[----:B--2---:R2:W3:Y:S02]  /*15e0*/  SHFL.IDX P1, R17, R20, R18, R19 ;  /* 0x0000001214117389 */ /* 0x0044e40000020013 */
[----:B0123--:R-:W-:Y:S05]  /*15f0*/  ENDCOLLECTIVE ;  /* 0x000000000000791b */ /* 0x00ffea0003800000 */
.L_x_40:
[----:B------:R-:W-:Y:S05]  /*1600*/  BSYNC B0 ;  /* 0x0000000000007941 */ /* 0x000fea0003800000 */
.L_x_39:
[----:B------:R-:W-:Y:S01]  /*1610*/  IMAD.MOV.U32 R20, RZ, RZ, R16 ;  /* 0x000000ffff147224 */ /* 0x000fe200078e0010 */
[----:B------:R-:W-:Y:S01]  /*1620*/  MOV R15, R17 ;  /* 0x00000011000f7202 */ /* 0x000fe20000000f00 */
[----:B------:R-:W-:-:S07]  /*1630*/  IMAD.MOV.U32 R19, RZ, RZ, 0x1f ;  /* 0x0000001fff137424 */ /* 0x000fce00078e00ff */
[----:B------:R-:W-:Y:S05]  /*1640*/  WARPSYNC.COLLECTIVE R9, `(.L_x_41) ;  /* 0x0000000009087348 */ /* 0x000fea0003c00000 */
[----:B------:R0:W1:Y:S02]  /*1650*/  SHFL.IDX P1, R17, R20, R18, R19 ;  /* 0x0000001214117389 */ /* 0x0000640000020013 */
[----:B01----:R-:W-:Y:S05]  /*1660*/  ENDCOLLECTIVE ;  /* 0x000000000000791b */ /* 0x003fea0003800000 */
.L_x_41:
[----:B------:R-:W-:Y:S05]  /*1670*/  BRA `(.L_x_42) ;  /* 0xffffffec00b87947 */ /* 0x000fea000383ffff */
.L_x_43:
[----:B------:R-:W-:-:S00]  /*1680*/  BRA `(.L_x_43) ;  /* 0xfffffffc00fc7947 */ /* 0x000fc0000383ffff */
[----:B------:R-:W-:-:S00]  /*1690*/  NOP ;  /* 0x0000000000007918 */ /* 0x000fc00000000000 */
        /* <DEDUP_REMOVED lines=14> */
.L_x_44:


//--------------------- .nv.shared._Z12knn2d_kernelPK6float2iS1_iiP6PairIFi --------------------------
	.section	.nv.shared._Z12knn2d_kernelPK6float2iS1_iiP6PairIFi,"aw",@nobits
	.sectionflags	@""
	.align	16
	.zero		1024


//--------------------- .nv.shared.reserved.0     --------------------------
	.section	.nv.shared.reserved.0,"aw",@nobits
	.weak		__nv_reservedSMEM_offset_0_alias
	.size		__nv_reservedSMEM_offset_0_alias, 0, 64
	.other		__nv_reservedSMEM_offset_0_alias,@"STO_CUDA_RESERVED_SHARED STV_DEFAULT"
__nv_reservedSMEM_offset_0_alias:
	.zero		0
	.zero		64


//--------------------- .nv.constant0._Z12knn2d_kernelPK6float2iS1_iiP6PairIFi --------------------------
	.section	.nv.constant0._Z12knn2d_kernelPK6float2iS1_iiP6PairIFi,"a",@progbits
	.sectionflags	@""
	.align	4
.nv.constant0._Z12knn2d_kernelPK6float2iS1_iiP6PairIFi:
	.zero		940


//--------------------- SYMBOLS --------------------------

	.type		.nv.reservedSmem.offset0,@object
	.size		.nv.reservedSmem.offset0,0x4
	.type		.nv.reservedSmem.cap,@object
	.size		.nv.reservedSmem.cap,0x4
